//
// Generated by NVIDIA NVVM Compiler
//
// Compiler Build ID: CL-36424714
// Cuda compilation tools, release 13.0, V13.0.88
// Based on NVVM 20.0.0
//

.version 9.0
.target sm_100
.address_size 64

	// .globl	_Z10vsumKernelPKcPc

.visible .entry _Z10vsumKernelPKcPc(
	.param .u64 .ptr .align 1 _Z10vsumKernelPKcPc_param_0,
	.param .u64 .ptr .align 1 _Z10vsumKernelPKcPc_param_1
)
{


	ret;

}


// ===== COMPILED SASS (sm_100) =====

	.target	sm_100

	.elftype	@"ET_EXEC"


//--------------------- .note.nv.tkinfo           --------------------------
	.section	.note.nv.tkinfo,"",@"SHT_NOTE"
	.sectionflags	@"SHF_NOTE_NV_TKINFO"
	.tkinfo
        /*0018*/ 	.word	0x00000002
        /*0030*/ 	.string	""
        /*0030*/ 	.string	"ptxas"
        /*0030*/ 	.string	"Cuda compilation tools, release 13.0, V13.0.88"
        /*0030*/ 	.string	"Build cuda_13.0.r13.0/compiler.36424714_0"
        /*0030*/ 	.string	"-arch sm_100 -m 64 "



//--------------------- .note.nv.cuinfo           --------------------------
	.section	.note.nv.cuinfo,"",@"SHT_NOTE"
	.sectionflags	@"SHF_NOTE_NV_CUINFO"
        /*0018*/ 	.short	0x0002
        /*001a*/ 	.short	0x0064
        /*001c*/ 	.short	0x0082
	.zero		2


//--------------------- .nv.info                  --------------------------
	.section	.nv.info,"",@"SHT_CUDA_INFO"
	.align	4


	//----- nvinfo : EIATTR_REGCOUNT
	.align		4
        /*0000*/ 	.byte	0x04, 0x2f
        /*0002*/ 	.short	(.L_1 - .L_0)
	.align		4
.L_0:
        /*0004*/ 	.word	index@(_Z10vsumKernelPKcPc)
        /*0008*/ 	.word	0x00000004


	//----- nvinfo : EIATTR_FRAME_SIZE
	.align		4
.L_1:
        /*000c*/ 	.byte	0x04, 0x11
        /*000e*/ 	.short	(.L_3 - .L_2)
	.align		4
.L_2:
        /*0010*/ 	.word	index@(_Z10vsumKernelPKcPc)
        /*0014*/ 	.word	0x00000000


	//----- nvinfo : EIATTR_MIN_STACK_SIZE
	.align		4
.L_3:
        /*0018*/ 	.byte	0x04, 0x12
        /*001a*/ 	.short	(.L_5 - .L_4)
	.align		4
.L_4:
        /*001c*/ 	.word	index@(_Z10vsumKernelPKcPc)
        /*0020*/ 	.word	0x00000000
.L_5:


//--------------------- .nv.compat                --------------------------
	.section	.nv.compat,"",@"SHT_CUDA_COMPAT_INFO"
	.align	4
        /*0000*/ 	.byte	0x02, 0x09, 0x00, 0x00, 0x02, 0x02, 0x01, 0x00, 0x02, 0x05, 0x05, 0x00, 0x03, 0x07, 0x01, 0x01
        /*0010*/ 	.byte	0x02, 0x03, 0x00, 0x00, 0x02, 0x06, 0x01, 0x00, 0x04, 0x0b, 0x08, 0x00, 0x09, 0x00, 0x00, 0x00
        /*0020*/ 	.byte	0x00, 0x00, 0x00, 0x00


//--------------------- .nv.info._Z10vsumKernelPKcPc --------------------------
	.section	.nv.info._Z10vsumKernelPKcPc,"",@"SHT_CUDA_INFO"
	.sectionflags	@""
	.align	4


	//----- nvinfo : EIATTR_CUDA_API_VERSION
	.align		4
        /*0000*/ 	.byte	0x04, 0x37
        /*0002*/ 	.short	(.L_7 - .L_6)
.L_6:
        /*0004*/ 	.word	0x00000082


	//----- nvinfo : EIATTR_KPARAM_INFO
	.align		4
.L_7:
        /*0008*/ 	.byte	0x04, 0x17
        /*000a*/ 	.short	(.L_9 - .L_8)
.L_8:
        /*000c*/ 	.word	0x00000000
        /*0010*/ 	.short	0x0001
        /*0012*/ 	.short	0x0008
        /*0014*/ 	.byte	0x00, 0xf5, 0x21, 0x00


	//----- nvinfo : EIATTR_KPARAM_INFO
	.align		4
.L_9:
        /*0018*/ 	.byte	0x04, 0x17
        /*001a*/ 	.short	(.L_11 - .L_10)
.L_10:
        /*001c*/ 	.word	0x00000000
        /*0020*/ 	.short	0x0000
        /*0022*/ 	.short	0x0000
        /*0024*/ 	.byte	0x00, 0xf5, 0x21, 0x00


	//----- nvinfo : EIATTR_SPARSE_MMA_MASK
	.align		4
.L_11:
        /*0028*/ 	.byte	0x03, 0x50
        /*002a*/ 	.short	0x0000


	//----- nvinfo : EIATTR_MAXREG_COUNT
	.align		4
        /*002c*/ 	.byte	0x03, 0x1b
        /*002e*/ 	.short	0x00ff


	//----- nvinfo : EIATTR_MERCURY_ISA_VERSION
	.align		4
        /*0030*/ 	.byte	0x03, 0x5f
        /*0032*/ 	.short	0x0101


	//----- nvinfo : EIATTR_VRC_CTA_INIT_COUNT
	.align		4
        /*0034*/ 	.byte	0x02, 0x4a
	.zero		1
	.zero		1


	//----- nvinfo : EIATTR_EXIT_INSTR_OFFSETS
	.align		4
        /*0038*/ 	.byte	0x04, 0x1c
        /*003a*/ 	.short	(.L_13 - .L_12)


	//   ....[0]....
.L_12:
        /*003c*/ 	.word	0x00000010


	//----- nvinfo : EIATTR_CBANK_PARAM_SIZE
	.align		4
.L_13:
        /*0040*/ 	.byte	0x03, 0x19
        /*0042*/ 	.short	0x0010


	//----- nvinfo : EIATTR_PARAM_CBANK
	.align		4
        /*0044*/ 	.byte	0x04, 0x0a
        /*0046*/ 	.short	(.L_15 - .L_14)
	.align		4
.L_14:
        /*0048*/ 	.word	index@(.nv.constant0._Z10vsumKernelPKcPc)
        /*004c*/ 	.short	0x0380
        /*004e*/ 	.short	0x0010


	//----- nvinfo : EIATTR_SW_WAR
	.align		4
.L_15:
        /*0050*/ 	.byte	0x04, 0x36
        /*0052*/ 	.short	(.L_17 - .L_16)
.L_16:
        /*0054*/ 	.word	0x00000008
.L_17:


//--------------------- .nv.callgraph             --------------------------
	.section	.nv.callgraph,"",@"SHT_CUDA_CALLGRAPH"
	.align	4
	.sectionentsize	8
	.align		4
        /*0000*/ 	.word	0x00000000
	.align		4
        /*0004*/ 	.word	0xffffffff
	.align		4
        /*0008*/ 	.word	0x00000000
	.align		4
        /*000c*/ 	.word	0xfffffffe
	.align		4
        /*0010*/ 	.word	0x00000000
	.align		4
        /*0014*/ 	.word	0xfffffffd
	.align		4
        /*0018*/ 	.word	0x00000000
	.align		4
        /*001c*/ 	.word	0xfffffffc


//--------------------- .text._Z10vsumKernelPKcPc --------------------------
	.section	.text._Z10vsumKernelPKcPc,"ax",@progbits
	.align	128
        .global         _Z10vsumKernelPKcPc
        .type           _Z10vsumKernelPKcPc,@function
        .size           _Z10vsumKernelPKcPc,(.L_x_1 - _Z10vsumKernelPKcPc)
        .other          _Z10vsumKernelPKcPc,@"STO_CUDA_ENTRY STV_DEFAULT"
_Z10vsumKernelPKcPc:
.text._Z10vsumKernelPKcPc:
[----:B------:R-:W-:Y:S01]  /*0000*/  LDC R1, c[0x0][0x37c] ;  /* 0x0000df00ff017b82 */ /* 0x000fe20000000800 */
[----:B------:R-:W-:Y:S05]  /*0010*/  EXIT ;  /* 0x000000000000794d */ /* 0x000fea0003800000 */
.L_x_0:
[----:B------:R-:W-:-:S00]  /*0020*/  BRA `(.L_x_0) ;  /* 0xfffffffc00fc7947 */ /* 0x000fc0000383ffff */
[----:B------:R-:W-:-:S00]  /*0030*/  NOP ;  /* 0x0000000000007918 */ /* 0x000fc00000000000 */
        /* <DEDUP_REMOVED lines=12> */
.L_x_1:


//--------------------- .nv.shared.reserved.0     --------------------------
	.section	.nv.shared.reserved.0,"aw",@nobits
	.weak		__nv_reservedSMEM_offset_0_alias
	.size		__nv_reservedSMEM_offset_0_alias, 0, 64
	.other		__nv_reservedSMEM_offset_0_alias,@"STO_CUDA_RESERVED_SHARED STV_DEFAULT"
__nv_reservedSMEM_offset_0_alias:
	.zero		0
	.zero		64


//--------------------- .nv.constant0._Z10vsumKernelPKcPc --------------------------
	.section	.nv.constant0._Z10vsumKernelPKcPc,"a",@progbits
	.sectionflags	@""
	.align	4
.nv.constant0._Z10vsumKernelPKcPc:
	.zero		912


//--------------------- SYMBOLS --------------------------

	.type		.nv.reservedSmem.offset0,@object
	.size		.nv.reservedSmem.offset0,0x4
